//
// Generated by NVIDIA NVVM Compiler
//
// Compiler Build ID: CL-36424714
// Cuda compilation tools, release 13.0, V13.0.88
// Based on NVVM 20.0.0
//

.version 9.0
.target sm_100
.address_size 64

	// .globl	_Z11mma8_kernelPv

.visible .entry _Z11mma8_kernelPv(
	.param .u64 .ptr .align 1 _Z11mma8_kernelPv_param_0
)
{
	.reg .pred 	%p<2>;
	.reg .b32 	%r<543>;
	.reg .b64 	%rd<5>;

	ld.param.u64 	%rd1, [_Z11mma8_kernelPv_param_0];
	mov.b32 	%r534, 0;
	mov.u32 	%r535, %r534;
	mov.u32 	%r536, %r534;
	mov.u32 	%r537, %r534;
	mov.u32 	%r538, %r534;
	mov.u32 	%r539, %r534;
	mov.u32 	%r540, %r534;
	mov.u32 	%r541, %r534;
	mov.u32 	%r542, %r534;
$L__BB0_1:
	mov.b32 	%r20, 0;
	wmma.mma.sync.aligned.row.col.m16n16k16.s32.s8.s8.s32 {%r21, %r22, %r23, %r24, %r25, %r26, %r27, %r28}, {%r20, %r20}, {%r20, %r20}, {%r541, %r540, %r539, %r538, %r537, %r536, %r535, %r534};
	wmma.mma.sync.aligned.row.col.m16n16k16.s32.s8.s8.s32 {%r29, %r30, %r31, %r32, %r33, %r34, %r35, %r36}, {%r20, %r20}, {%r20, %r20}, {%r21, %r22, %r23, %r24, %r25, %r26, %r27, %r28};
	wmma.mma.sync.aligned.row.col.m16n16k16.s32.s8.s8.s32 {%r37, %r38, %r39, %r40, %r41, %r42, %r43, %r44}, {%r20, %r20}, {%r20, %r20}, {%r29, %r30, %r31, %r32, %r33, %r34, %r35, %r36};
	wmma.mma.sync.aligned.row.col.m16n16k16.s32.s8.s8.s32 {%r45, %r46, %r47, %r48, %r49, %r50, %r51, %r52}, {%r20, %r20}, {%r20, %r20}, {%r37, %r38, %r39, %r40, %r41, %r42, %r43, %r44};
	wmma.mma.sync.aligned.row.col.m16n16k16.s32.s8.s8.s32 {%r53, %r54, %r55, %r56, %r57, %r58, %r59, %r60}, {%r20, %r20}, {%r20, %r20}, {%r45, %r46, %r47, %r48, %r49, %r50, %r51, %r52};
	wmma.mma.sync.aligned.row.col.m16n16k16.s32.s8.s8.s32 {%r61, %r62, %r63, %r64, %r65, %r66, %r67, %r68}, {%r20, %r20}, {%r20, %r20}, {%r53, %r54, %r55, %r56, %r57, %r58, %r59, %r60};
	wmma.mma.sync.aligned.row.col.m16n16k16.s32.s8.s8.s32 {%r69, %r70, %r71, %r72, %r73, %r74, %r75, %r76}, {%r20, %r20}, {%r20, %r20}, {%r61, %r62, %r63, %r64, %r65, %r66, %r67, %r68};
	wmma.mma.sync.aligned.row.col.m16n16k16.s32.s8.s8.s32 {%r77, %r78, %r79, %r80, %r81, %r82, %r83, %r84}, {%r20, %r20}, {%r20, %r20}, {%r69, %r70, %r71, %r72, %r73, %r74, %r75, %r76};
	wmma.mma.sync.aligned.row.col.m16n16k16.s32.s8.s8.s32 {%r85, %r86, %r87, %r88, %r89, %r90, %r91, %r92}, {%r20, %r20}, {%r20, %r20}, {%r77, %r78, %r79, %r80, %r81, %r82, %r83, %r84};
	wmma.mma.sync.aligned.row.col.m16n16k16.s32.s8.s8.s32 {%r93, %r94, %r95, %r96, %r97, %r98, %r99, %r100}, {%r20, %r20}, {%r20, %r20}, {%r85, %r86, %r87, %r88, %r89, %r90, %r91, %r92};
	wmma.mma.sync.aligned.row.col.m16n16k16.s32.s8.s8.s32 {%r101, %r102, %r103, %r104, %r105, %r106, %r107, %r108}, {%r20, %r20}, {%r20, %r20}, {%r93, %r94, %r95, %r96, %r97, %r98, %r99, %r100};
	wmma.mma.sync.aligned.row.col.m16n16k16.s32.s8.s8.s32 {%r109, %r110, %r111, %r112, %r113, %r114, %r115, %r116}, {%r20, %r20}, {%r20, %r20}, {%r101, %r102, %r103, %r104, %r105, %r106, %r107, %r108};
	wmma.mma.sync.aligned.row.col.m16n16k16.s32.s8.s8.s32 {%r117, %r118, %r119, %r120, %r121, %r122, %r123, %r124}, {%r20, %r20}, {%r20, %r20}, {%r109, %r110, %r111, %r112, %r113, %r114, %r115, %r116};
	wmma.mma.sync.aligned.row.col.m16n16k16.s32.s8.s8.s32 {%r125, %r126, %r127, %r128, %r129, %r130, %r131, %r132}, {%r20, %r20}, {%r20, %r20}, {%r117, %r118, %r119, %r120, %r121, %r122, %r123, %r124};
	wmma.mma.sync.aligned.row.col.m16n16k16.s32.s8.s8.s32 {%r133, %r134, %r135, %r136, %r137, %r138, %r139, %r140}, {%r20, %r20}, {%r20, %r20}, {%r125, %r126, %r127, %r128, %r129, %r130, %r131, %r132};
	wmma.mma.sync.aligned.row.col.m16n16k16.s32.s8.s8.s32 {%r141, %r142, %r143, %r144, %r145, %r146, %r147, %r148}, {%r20, %r20}, {%r20, %r20}, {%r133, %r134, %r135, %r136, %r137, %r138, %r139, %r140};
	wmma.mma.sync.aligned.row.col.m16n16k16.s32.s8.s8.s32 {%r149, %r150, %r151, %r152, %r153, %r154, %r155, %r156}, {%r20, %r20}, {%r20, %r20}, {%r141, %r142, %r143, %r144, %r145, %r146, %r147, %r148};
	wmma.mma.sync.aligned.row.col.m16n16k16.s32.s8.s8.s32 {%r157, %r158, %r159, %r160, %r161, %r162, %r163, %r164}, {%r20, %r20}, {%r20, %r20}, {%r149, %r150, %r151, %r152, %r153, %r154, %r155, %r156};
	wmma.mma.sync.aligned.row.col.m16n16k16.s32.s8.s8.s32 {%r165, %r166, %r167, %r168, %r169, %r170, %r171, %r172}, {%r20, %r20}, {%r20, %r20}, {%r157, %r158, %r159, %r160, %r161, %r162, %r163, %r164};
	wmma.mma.sync.aligned.row.col.m16n16k16.s32.s8.s8.s32 {%r173, %r174, %r175, %r176, %r177, %r178, %r179, %r180}, {%r20, %r20}, {%r20, %r20}, {%r165, %r166, %r167, %r168, %r169, %r170, %r171, %r172};
	wmma.mma.sync.aligned.row.col.m16n16k16.s32.s8.s8.s32 {%r181, %r182, %r183, %r184, %r185, %r186, %r187, %r188}, {%r20, %r20}, {%r20, %r20}, {%r173, %r174, %r175, %r176, %r177, %r178, %r179, %r180};
	wmma.mma.sync.aligned.row.col.m16n16k16.s32.s8.s8.s32 {%r189, %r190, %r191, %r192, %r193, %r194, %r195, %r196}, {%r20, %r20}, {%r20, %r20}, {%r181, %r182, %r183, %r184, %r185, %r186, %r187, %r188};
	wmma.mma.sync.aligned.row.col.m16n16k16.s32.s8.s8.s32 {%r197, %r198, %r199, %r200, %r201, %r202, %r203, %r204}, {%r20, %r20}, {%r20, %r20}, {%r189, %r190, %r191, %r192, %r193, %r194, %r195, %r196};
	wmma.mma.sync.aligned.row.col.m16n16k16.s32.s8.s8.s32 {%r205, %r206, %r207, %r208, %r209, %r210, %r211, %r212}, {%r20, %r20}, {%r20, %r20}, {%r197, %r198, %r199, %r200, %r201, %r202, %r203, %r204};
	wmma.mma.sync.aligned.row.col.m16n16k16.s32.s8.s8.s32 {%r213, %r214, %r215, %r216, %r217, %r218, %r219, %r220}, {%r20, %r20}, {%r20, %r20}, {%r205, %r206, %r207, %r208, %r209, %r210, %r211, %r212};
	wmma.mma.sync.aligned.row.col.m16n16k16.s32.s8.s8.s32 {%r221, %r222, %r223, %r224, %r225, %r226, %r227, %r228}, {%r20, %r20}, {%r20, %r20}, {%r213, %r214, %r215, %r216, %r217, %r218, %r219, %r220};
	wmma.mma.sync.aligned.row.col.m16n16k16.s32.s8.s8.s32 {%r229, %r230, %r231, %r232, %r233, %r234, %r235, %r236}, {%r20, %r20}, {%r20, %r20}, {%r221, %r222, %r223, %r224, %r225, %r226, %r227, %r228};
	wmma.mma.sync.aligned.row.col.m16n16k16.s32.s8.s8.s32 {%r237, %r238, %r239, %r240, %r241, %r242, %r243, %r244}, {%r20, %r20}, {%r20, %r20}, {%r229, %r230, %r231, %r232, %r233, %r234, %r235, %r236};
	wmma.mma.sync.aligned.row.col.m16n16k16.s32.s8.s8.s32 {%r245, %r246, %r247, %r248, %r249, %r250, %r251, %r252}, {%r20, %r20}, {%r20, %r20}, {%r237, %r238, %r239, %r240, %r241, %r242, %r243, %r244};
	wmma.mma.sync.aligned.row.col.m16n16k16.s32.s8.s8.s32 {%r253, %r254, %r255, %r256, %r257, %r258, %r259, %r260}, {%r20, %r20}, {%r20, %r20}, {%r245, %r246, %r247, %r248, %r249, %r250, %r251, %r252};
	wmma.mma.sync.aligned.row.col.m16n16k16.s32.s8.s8.s32 {%r261, %r262, %r263, %r264, %r265, %r266, %r267, %r268}, {%r20, %r20}, {%r20, %r20}, {%r253, %r254, %r255, %r256, %r257, %r258, %r259, %r260};
	wmma.mma.sync.aligned.row.col.m16n16k16.s32.s8.s8.s32 {%r269, %r270, %r271, %r272, %r273, %r274, %r275, %r276}, {%r20, %r20}, {%r20, %r20}, {%r261, %r262, %r263, %r264, %r265, %r266, %r267, %r268};
	wmma.mma.sync.aligned.row.col.m16n16k16.s32.s8.s8.s32 {%r277, %r278, %r279, %r280, %r281, %r282, %r283, %r284}, {%r20, %r20}, {%r20, %r20}, {%r269, %r270, %r271, %r272, %r273, %r274, %r275, %r276};
	wmma.mma.sync.aligned.row.col.m16n16k16.s32.s8.s8.s32 {%r285, %r286, %r287, %r288, %r289, %r290, %r291, %r292}, {%r20, %r20}, {%r20, %r20}, {%r277, %r278, %r279, %r280, %r281, %r282, %r283, %r284};
	wmma.mma.sync.aligned.row.col.m16n16k16.s32.s8.s8.s32 {%r293, %r294, %r295, %r296, %r297, %r298, %r299, %r300}, {%r20, %r20}, {%r20, %r20}, {%r285, %r286, %r287, %r288, %r289, %r290, %r291, %r292};
	wmma.mma.sync.aligned.row.col.m16n16k16.s32.s8.s8.s32 {%r301, %r302, %r303, %r304, %r305, %r306, %r307, %r308}, {%r20, %r20}, {%r20, %r20}, {%r293, %r294, %r295, %r296, %r297, %r298, %r299, %r300};
	wmma.mma.sync.aligned.row.col.m16n16k16.s32.s8.s8.s32 {%r309, %r310, %r311, %r312, %r313, %r314, %r315, %r316}, {%r20, %r20}, {%r20, %r20}, {%r301, %r302, %r303, %r304, %r305, %r306, %r307, %r308};
	wmma.mma.sync.aligned.row.col.m16n16k16.s32.s8.s8.s32 {%r317, %r318, %r319, %r320, %r321, %r322, %r323, %r324}, {%r20, %r20}, {%r20, %r20}, {%r309, %r310, %r311, %r312, %r313, %r314, %r315, %r316};
	wmma.mma.sync.aligned.row.col.m16n16k16.s32.s8.s8.s32 {%r325, %r326, %r327, %r328, %r329, %r330, %r331, %r332}, {%r20, %r20}, {%r20, %r20}, {%r317, %r318, %r319, %r320, %r321, %r322, %r323, %r324};
	wmma.mma.sync.aligned.row.col.m16n16k16.s32.s8.s8.s32 {%r333, %r334, %r335, %r336, %r337, %r338, %r339, %r340}, {%r20, %r20}, {%r20, %r20}, {%r325, %r326, %r327, %r328, %r329, %r330, %r331, %r332};
	wmma.mma.sync.aligned.row.col.m16n16k16.s32.s8.s8.s32 {%r341, %r342, %r343, %r344, %r345, %r346, %r347, %r348}, {%r20, %r20}, {%r20, %r20}, {%r333, %r334, %r335, %r336, %r337, %r338, %r339, %r340};
	wmma.mma.sync.aligned.row.col.m16n16k16.s32.s8.s8.s32 {%r349, %r350, %r351, %r352, %r353, %r354, %r355, %r356}, {%r20, %r20}, {%r20, %r20}, {%r341, %r342, %r343, %r344, %r345, %r346, %r347, %r348};
	wmma.mma.sync.aligned.row.col.m16n16k16.s32.s8.s8.s32 {%r357, %r358, %r359, %r360, %r361, %r362, %r363, %r364}, {%r20, %r20}, {%r20, %r20}, {%r349, %r350, %r351, %r352, %r353, %r354, %r355, %r356};
	wmma.mma.sync.aligned.row.col.m16n16k16.s32.s8.s8.s32 {%r365, %r366, %r367, %r368, %r369, %r370, %r371, %r372}, {%r20, %r20}, {%r20, %r20}, {%r357, %r358, %r359, %r360, %r361, %r362, %r363, %r364};
	wmma.mma.sync.aligned.row.col.m16n16k16.s32.s8.s8.s32 {%r373, %r374, %r375, %r376, %r377, %r378, %r379, %r380}, {%r20, %r20}, {%r20, %r20}, {%r365, %r366, %r367, %r368, %r369, %r370, %r371, %r372};
	wmma.mma.sync.aligned.row.col.m16n16k16.s32.s8.s8.s32 {%r381, %r382, %r383, %r384, %r385, %r386, %r387, %r388}, {%r20, %r20}, {%r20, %r20}, {%r373, %r374, %r375, %r376, %r377, %r378, %r379, %r380};
	wmma.mma.sync.aligned.row.col.m16n16k16.s32.s8.s8.s32 {%r389, %r390, %r391, %r392, %r393, %r394, %r395, %r396}, {%r20, %r20}, {%r20, %r20}, {%r381, %r382, %r383, %r384, %r385, %r386, %r387, %r388};
	wmma.mma.sync.aligned.row.col.m16n16k16.s32.s8.s8.s32 {%r397, %r398, %r399, %r400, %r401, %r402, %r403, %r404}, {%r20, %r20}, {%r20, %r20}, {%r389, %r390, %r391, %r392, %r393, %r394, %r395, %r396};
	wmma.mma.sync.aligned.row.col.m16n16k16.s32.s8.s8.s32 {%r405, %r406, %r407, %r408, %r409, %r410, %r411, %r412}, {%r20, %r20}, {%r20, %r20}, {%r397, %r398, %r399, %r400, %r401, %r402, %r403, %r404};
	wmma.mma.sync.aligned.row.col.m16n16k16.s32.s8.s8.s32 {%r413, %r414, %r415, %r416, %r417, %r418, %r419, %r420}, {%r20, %r20}, {%r20, %r20}, {%r405, %r406, %r407, %r408, %r409, %r410, %r411, %r412};
	wmma.mma.sync.aligned.row.col.m16n16k16.s32.s8.s8.s32 {%r421, %r422, %r423, %r424, %r425, %r426, %r427, %r428}, {%r20, %r20}, {%r20, %r20}, {%r413, %r414, %r415, %r416, %r417, %r418, %r419, %r420};
	wmma.mma.sync.aligned.row.col.m16n16k16.s32.s8.s8.s32 {%r429, %r430, %r431, %r432, %r433, %r434, %r435, %r436}, {%r20, %r20}, {%r20, %r20}, {%r421, %r422, %r423, %r424, %r425, %r426, %r427, %r428};
	wmma.mma.sync.aligned.row.col.m16n16k16.s32.s8.s8.s32 {%r437, %r438, %r439, %r440, %r441, %r442, %r443, %r444}, {%r20, %r20}, {%r20, %r20}, {%r429, %r430, %r431, %r432, %r433, %r434, %r435, %r436};
	wmma.mma.sync.aligned.row.col.m16n16k16.s32.s8.s8.s32 {%r445, %r446, %r447, %r448, %r449, %r450, %r451, %r452}, {%r20, %r20}, {%r20, %r20}, {%r437, %r438, %r439, %r440, %r441, %r442, %r443, %r444};
	wmma.mma.sync.aligned.row.col.m16n16k16.s32.s8.s8.s32 {%r453, %r454, %r455, %r456, %r457, %r458, %r459, %r460}, {%r20, %r20}, {%r20, %r20}, {%r445, %r446, %r447, %r448, %r449, %r450, %r451, %r452};
	wmma.mma.sync.aligned.row.col.m16n16k16.s32.s8.s8.s32 {%r461, %r462, %r463, %r464, %r465, %r466, %r467, %r468}, {%r20, %r20}, {%r20, %r20}, {%r453, %r454, %r455, %r456, %r457, %r458, %r459, %r460};
	wmma.mma.sync.aligned.row.col.m16n16k16.s32.s8.s8.s32 {%r469, %r470, %r471, %r472, %r473, %r474, %r475, %r476}, {%r20, %r20}, {%r20, %r20}, {%r461, %r462, %r463, %r464, %r465, %r466, %r467, %r468};
	wmma.mma.sync.aligned.row.col.m16n16k16.s32.s8.s8.s32 {%r477, %r478, %r479, %r480, %r481, %r482, %r483, %r484}, {%r20, %r20}, {%r20, %r20}, {%r469, %r470, %r471, %r472, %r473, %r474, %r475, %r476};
	wmma.mma.sync.aligned.row.col.m16n16k16.s32.s8.s8.s32 {%r485, %r486, %r487, %r488, %r489, %r490, %r491, %r492}, {%r20, %r20}, {%r20, %r20}, {%r477, %r478, %r479, %r480, %r481, %r482, %r483, %r484};
	wmma.mma.sync.aligned.row.col.m16n16k16.s32.s8.s8.s32 {%r493, %r494, %r495, %r496, %r497, %r498, %r499, %r500}, {%r20, %r20}, {%r20, %r20}, {%r485, %r486, %r487, %r488, %r489, %r490, %r491, %r492};
	wmma.mma.sync.aligned.row.col.m16n16k16.s32.s8.s8.s32 {%r501, %r502, %r503, %r504, %r505, %r506, %r507, %r508}, {%r20, %r20}, {%r20, %r20}, {%r493, %r494, %r495, %r496, %r497, %r498, %r499, %r500};
	wmma.mma.sync.aligned.row.col.m16n16k16.s32.s8.s8.s32 {%r509, %r510, %r511, %r512, %r513, %r514, %r515, %r516}, {%r20, %r20}, {%r20, %r20}, {%r501, %r502, %r503, %r504, %r505, %r506, %r507, %r508};
	wmma.mma.sync.aligned.row.col.m16n16k16.s32.s8.s8.s32 {%r517, %r518, %r519, %r520, %r521, %r522, %r523, %r524}, {%r20, %r20}, {%r20, %r20}, {%r509, %r510, %r511, %r512, %r513, %r514, %r515, %r516};
	wmma.mma.sync.aligned.row.col.m16n16k16.s32.s8.s8.s32 {%r541, %r540, %r539, %r538, %r537, %r536, %r535, %r534}, {%r20, %r20}, {%r20, %r20}, {%r517, %r518, %r519, %r520, %r521, %r522, %r523, %r524};
	add.s32 	%r542, %r542, 64;
	setp.ne.s32 	%p1, %r542, 32768;
	@%p1 bra 	$L__BB0_1;
	cvta.to.global.u64 	%rd2, %rd1;
	mov.u32 	%r525, %ctaid.x;
	mov.u32 	%r526, %ntid.y;
	mul.lo.s32 	%r527, %r526, %r525;
	shl.b32 	%r528, %r527, 8;
	mov.u32 	%r529, %tid.y;
	shl.b32 	%r530, %r529, 8;
	add.s32 	%r531, %r530, %r528;
	add.s32 	%r532, %r531, 272;
	mul.wide.u32 	%rd3, %r532, 4;
	add.s64 	%rd4, %rd2, %rd3;
	mov.b32 	%r533, 16;
	wmma.store.d.sync.aligned.row.m16n16k16.global.s32 	[%rd4], {%r541, %r540, %r539, %r538, %r537, %r536, %r535, %r534}, %r533;
	ret;

}
	// .globl	_Z12mma16_kernelPv
.visible .entry _Z12mma16_kernelPv(
	.param .u64 .ptr .align 1 _Z12mma16_kernelPv_param_0
)
{
	.reg .pred 	%p<2>;
	.reg .b16 	%rs<2>;
	.reg .b32 	%r<16>;
	.reg .b32 	%f<530>;
	.reg .b64 	%rd<5>;

	ld.param.u64 	%rd1, [_Z12mma16_kernelPv_param_0];
	mov.b32 	%r15, 0;
	// begin inline asm
	cvt.rn.f16.s32 %rs1, %r15;
	// end inline asm
	mov.b32 	%r1, {%rs1, %rs1};
	mov.f32 	%f522, 0f00000000;
	mov.f32 	%f523, %f522;
	mov.f32 	%f524, %f522;
	mov.f32 	%f525, %f522;
	mov.f32 	%f526, %f522;
	mov.f32 	%f527, %f522;
	mov.f32 	%f528, %f522;
	mov.f32 	%f529, %f522;
$L__BB1_1:
	wmma.mma.sync.aligned.row.col.m16n16k16.f32.f32 {%f18, %f19, %f20, %f21, %f22, %f23, %f24, %f25}, {%r1, %r1, %r1, %r1, %r1, %r1, %r1, %r1}, {%r1, %r1, %r1, %r1, %r1, %r1, %r1, %r1}, {%f529, %f528, %f527, %f526, %f525, %f524, %f523, %f522};
	wmma.mma.sync.aligned.row.col.m16n16k16.f32.f32 {%f26, %f27, %f28, %f29, %f30, %f31, %f32, %f33}, {%r1, %r1, %r1, %r1, %r1, %r1, %r1, %r1}, {%r1, %r1, %r1, %r1, %r1, %r1, %r1, %r1}, {%f18, %f19, %f20, %f21, %f22, %f23, %f24, %f25};
	wmma.mma.sync.aligned.row.col.m16n16k16.f32.f32 {%f34, %f35, %f36, %f37, %f38, %f39, %f40, %f41}, {%r1, %r1, %r1, %r1, %r1, %r1, %r1, %r1}, {%r1, %r1, %r1, %r1, %r1, %r1, %r1, %r1}, {%f26, %f27, %f28, %f29, %f30, %f31, %f32, %f33};
	wmma.mma.sync.aligned.row.col.m16n16k16.f32.f32 {%f42, %f43, %f44, %f45, %f46, %f47, %f48, %f49}, {%r1, %r1, %r1, %r1, %r1, %r1, %r1, %r1}, {%r1, %r1, %r1, %r1, %r1, %r1, %r1, %r1}, {%f34, %f35, %f36, %f37, %f38, %f39, %f40, %f41};
	wmma.mma.sync.aligned.row.col.m16n16k16.f32.f32 {%f50, %f51, %f52, %f53, %f54, %f55, %f56, %f57}, {%r1, %r1, %r1, %r1, %r1, %r1, %r1, %r1}, {%r1, %r1, %r1, %r1, %r1, %r1, %r1, %r1}, {%f42, %f43, %f44, %f45, %f46, %f47, %f48, %f49};
	wmma.mma.sync.aligned.row.col.m16n16k16.f32.f32 {%f58, %f59, %f60, %f61, %f62, %f63, %f64, %f65}, {%r1, %r1, %r1, %r1, %r1, %r1, %r1, %r1}, {%r1, %r1, %r1, %r1, %r1, %r1, %r1, %r1}, {%f50, %f51, %f52, %f53, %f54, %f55, %f56, %f57};
	wmma.mma.sync.aligned.row.col.m16n16k16.f32.f32 {%f66, %f67, %f68, %f69, %f70, %f71, %f72, %f73}, {%r1, %r1, %r1, %r1, %r1, %r1, %r1, %r1}, {%r1, %r1, %r1, %r1, %r1, %r1, %r1, %r1}, {%f58, %f59, %f60, %f61, %f62, %f63, %f64, %f65};
	wmma.mma.sync.aligned.row.col.m16n16k16.f32.f32 {%f74, %f75, %f76, %f77, %f78, %f79, %f80, %f81}, {%r1, %r1, %r1, %r1, %r1, %r1, %r1, %r1}, {%r1, %r1, %r1, %r1, %r1, %r1, %r1, %r1}, {%f66, %f67, %f68, %f69, %f70, %f71, %f72, %f73};
	wmma.mma.sync.aligned.row.col.m16n16k16.f32.f32 {%f82, %f83, %f84, %f85, %f86, %f87, %f88, %f89}, {%r1, %r1, %r1, %r1, %r1, %r1, %r1, %r1}, {%r1, %r1, %r1, %r1, %r1, %r1, %r1, %r1}, {%f74, %f75, %f76, %f77, %f78, %f79, %f80, %f81};
	wmma.mma.sync.aligned.row.col.m16n16k16.f32.f32 {%f90, %f91, %f92, %f93, %f94, %f95, %f96, %f97}, {%r1, %r1, %r1, %r1, %r1, %r1, %r1, %r1}, {%r1, %r1, %r1, %r1, %r1, %r1, %r1, %r1}, {%f82, %f83, %f84, %f85, %f86, %f87, %f88, %f89};
	wmma.mma.sync.aligned.row.col.m16n16k16.f32.f32 {%f98, %f99, %f100, %f101, %f102, %f103, %f104, %f105}, {%r1, %r1, %r1, %r1, %r1, %r1, %r1, %r1}, {%r1, %r1, %r1, %r1, %r1, %r1, %r1, %r1}, {%f90, %f91, %f92, %f93, %f94, %f95, %f96, %f97};
	wmma.mma.sync.aligned.row.col.m16n16k16.f32.f32 {%f106, %f107, %f108, %f109, %f110, %f111, %f112, %f113}, {%r1, %r1, %r1, %r1, %r1, %r1, %r1, %r1}, {%r1, %r1, %r1, %r1, %r1, %r1, %r1, %r1}, {%f98, %f99, %f100, %f101, %f102, %f103, %f104, %f105};
	wmma.mma.sync.aligned.row.col.m16n16k16.f32.f32 {%f114, %f115, %f116, %f117, %f118, %f119, %f120, %f121}, {%r1, %r1, %r1, %r1, %r1, %r1, %r1, %r1}, {%r1, %r1, %r1, %r1, %r1, %r1, %r1, %r1}, {%f106, %f107, %f108, %f109, %f110, %f111, %f112, %f113};
	wmma.mma.sync.aligned.row.col.m16n16k16.f32.f32 {%f122, %f123, %f124, %f125, %f126, %f127, %f128, %f129}, {%r1, %r1, %r1, %r1, %r1, %r1, %r1, %r1}, {%r1, %r1, %r1, %r1, %r1, %r1, %r1, %r1}, {%f114, %f115, %f116, %f117, %f118, %f119, %f120, %f121};
	wmma.mma.sync.aligned.row.col.m16n16k16.f32.f32 {%f130, %f131, %f132, %f133, %f134, %f135, %f136, %f137}, {%r1, %r1, %r1, %r1, %r1, %r1, %r1, %r1}, {%r1, %r1, %r1, %r1, %r1, %r1, %r1, %r1}, {%f122, %f123, %f124, %f125, %f126, %f127, %f128, %f129};
	wmma.mma.sync.aligned.row.col.m16n16k16.f32.f32 {%f138, %f139, %f140, %f141, %f142, %f143, %f144, %f145}, {%r1, %r1, %r1, %r1, %r1, %r1, %r1, %r1}, {%r1, %r1, %r1, %r1, %r1, %r1, %r1, %r1}, {%f130, %f131, %f132, %f133, %f134, %f135, %f136, %f137};
	wmma.mma.sync.aligned.row.col.m16n16k16.f32.f32 {%f146, %f147, %f148, %f149, %f150, %f151, %f152, %f153}, {%r1, %r1, %r1, %r1, %r1, %r1, %r1, %r1}, {%r1, %r1, %r1, %r1, %r1, %r1, %r1, %r1}, {%f138, %f139, %f140, %f141, %f142, %f143, %f144, %f145};
	wmma.mma.sync.aligned.row.col.m16n16k16.f32.f32 {%f154, %f155, %f156, %f157, %f158, %f159, %f160, %f161}, {%r1, %r1, %r1, %r1, %r1, %r1, %r1, %r1}, {%r1, %r1, %r1, %r1, %r1, %r1, %r1, %r1}, {%f146, %f147, %f148, %f149, %f150, %f151, %f152, %f153};
	wmma.mma.sync.aligned.row.col.m16n16k16.f32.f32 {%f162, %f163, %f164, %f165, %f166, %f167, %f168, %f169}, {%r1, %r1, %r1, %r1, %r1, %r1, %r1, %r1}, {%r1, %r1, %r1, %r1, %r1, %r1, %r1, %r1}, {%f154, %f155, %f156, %f157, %f158, %f159, %f160, %f161};
	wmma.mma.sync.aligned.row.col.m16n16k16.f32.f32 {%f170, %f171, %f172, %f173, %f174, %f175, %f176, %f177}, {%r1, %r1, %r1, %r1, %r1, %r1, %r1, %r1}, {%r1, %r1, %r1, %r1, %r1, %r1, %r1, %r1}, {%f162, %f163, %f164, %f165, %f166, %f167, %f168, %f169};
	wmma.mma.sync.aligned.row.col.m16n16k16.f32.f32 {%f178, %f179, %f180, %f181, %f182, %f183, %f184, %f185}, {%r1, %r1, %r1, %r1, %r1, %r1, %r1, %r1}, {%r1, %r1, %r1, %r1, %r1, %r1, %r1, %r1}, {%f170, %f171, %f172, %f173, %f174, %f175, %f176, %f177};
	wmma.mma.sync.aligned.row.col.m16n16k16.f32.f32 {%f186, %f187, %f188, %f189, %f190, %f191, %f192, %f193}, {%r1, %r1, %r1, %r1, %r1, %r1, %r1, %r1}, {%r1, %r1, %r1, %r1, %r1, %r1, %r1, %r1}, {%f178, %f179, %f180, %f181, %f182, %f183, %f184, %f185};
	wmma.mma.sync.aligned.row.col.m16n16k16.f32.f32 {%f194, %f195, %f196, %f197, %f198, %f199, %f200, %f201}, {%r1, %r1, %r1, %r1, %r1, %r1, %r1, %r1}, {%r1, %r1, %r1, %r1, %r1, %r1, %r1, %r1}, {%f186, %f187, %f188, %f189, %f190, %f191, %f192, %f193};
	wmma.mma.sync.aligned.row.col.m16n16k16.f32.f32 {%f202, %f203, %f204, %f205, %f206, %f207, %f208, %f209}, {%r1, %r1, %r1, %r1, %r1, %r1, %r1, %r1}, {%r1, %r1, %r1, %r1, %r1, %r1, %r1, %r1}, {%f194, %f195, %f196, %f197, %f198, %f199, %f200, %f201};
	wmma.mma.sync.aligned.row.col.m16n16k16.f32.f32 {%f210, %f211, %f212, %f213, %f214, %f215, %f216, %f217}, {%r1, %r1, %r1, %r1, %r1, %r1, %r1, %r1}, {%r1, %r1, %r1, %r1, %r1, %r1, %r1, %r1}, {%f202, %f203, %f204, %f205, %f206, %f207, %f208, %f209};
	wmma.mma.sync.aligned.row.col.m16n16k16.f32.f32 {%f218, %f219, %f220, %f221, %f222, %f223, %f224, %f225}, {%r1, %r1, %r1, %r1, %r1, %r1, %r1, %r1}, {%r1, %r1, %r1, %r1, %r1, %r1, %r1, %r1}, {%f210, %f211, %f212, %f213, %f214, %f215, %f216, %f217};
	wmma.mma.sync.aligned.row.col.m16n16k16.f32.f32 {%f226, %f227, %f228, %f229, %f230, %f231, %f232, %f233}, {%r1, %r1, %r1, %r1, %r1, %r1, %r1, %r1}, {%r1, %r1, %r1, %r1, %r1, %r1, %r1, %r1}, {%f218, %f219, %f220, %f221, %f222, %f223, %f224, %f225};
	wmma.mma.sync.aligned.row.col.m16n16k16.f32.f32 {%f234, %f235, %f236, %f237, %f238, %f239, %f240, %f241}, {%r1, %r1, %r1, %r1, %r1, %r1, %r1, %r1}, {%r1, %r1, %r1, %r1, %r1, %r1, %r1, %r1}, {%f226, %f227, %f228, %f229, %f230, %f231, %f232, %f233};
	wmma.mma.sync.aligned.row.col.m16n16k16.f32.f32 {%f242, %f243, %f244, %f245, %f246, %f247, %f248, %f249}, {%r1, %r1, %r1, %r1, %r1, %r1, %r1, %r1}, {%r1, %r1, %r1, %r1, %r1, %r1, %r1, %r1}, {%f234, %f235, %f236, %f237, %f238, %f239, %f240, %f241};
	wmma.mma.sync.aligned.row.col.m16n16k16.f32.f32 {%f250, %f251, %f252, %f253, %f254, %f255, %f256, %f257}, {%r1, %r1, %r1, %r1, %r1, %r1, %r1, %r1}, {%r1, %r1, %r1, %r1, %r1, %r1, %r1, %r1}, {%f242, %f243, %f244, %f245, %f246, %f247, %f248, %f249};
	wmma.mma.sync.aligned.row.col.m16n16k16.f32.f32 {%f258, %f259, %f260, %f261, %f262, %f263, %f264, %f265}, {%r1, %r1, %r1, %r1, %r1, %r1, %r1, %r1}, {%r1, %r1, %r1, %r1, %r1, %r1, %r1, %r1}, {%f250, %f251, %f252, %f253, %f254, %f255, %f256, %f257};
	wmma.mma.sync.aligned.row.col.m16n16k16.f32.f32 {%f266, %f267, %f268, %f269, %f270, %f271, %f272, %f273}, {%r1, %r1, %r1, %r1, %r1, %r1, %r1, %r1}, {%r1, %r1, %r1, %r1, %r1, %r1, %r1, %r1}, {%f258, %f259, %f260, %f261, %f262, %f263, %f264, %f265};
	wmma.mma.sync.aligned.row.col.m16n16k16.f32.f32 {%f274, %f275, %f276, %f277, %f278, %f279, %f280, %f281}, {%r1, %r1, %r1, %r1, %r1, %r1, %r1, %r1}, {%r1, %r1, %r1, %r1, %r1, %r1, %r1, %r1}, {%f266, %f267, %f268, %f269, %f270, %f271, %f272, %f273};
	wmma.mma.sync.aligned.row.col.m16n16k16.f32.f32 {%f282, %f283, %f284, %f285, %f286, %f287, %f288, %f289}, {%r1, %r1, %r1, %r1, %r1, %r1, %r1, %r1}, {%r1, %r1, %r1, %r1, %r1, %r1, %r1, %r1}, {%f274, %f275, %f276, %f277, %f278, %f279, %f280, %f281};
	wmma.mma.sync.aligned.row.col.m16n16k16.f32.f32 {%f290, %f291, %f292, %f293, %f294, %f295, %f296, %f297}, {%r1, %r1, %r1, %r1, %r1, %r1, %r1, %r1}, {%r1, %r1, %r1, %r1, %r1, %r1, %r1, %r1}, {%f282, %f283, %f284, %f285, %f286, %f287, %f288, %f289};
	wmma.mma.sync.aligned.row.col.m16n16k16.f32.f32 {%f298, %f299, %f300, %f301, %f302, %f303, %f304, %f305}, {%r1, %r1, %r1, %r1, %r1, %r1, %r1, %r1}, {%r1, %r1, %r1, %r1, %r1, %r1, %r1, %r1}, {%f290, %f291, %f292, %f293, %f294, %f295, %f296, %f297};
	wmma.mma.sync.aligned.row.col.m16n16k16.f32.f32 {%f306, %f307, %f308, %f309, %f310, %f311, %f312, %f313}, {%r1, %r1, %r1, %r1, %r1, %r1, %r1, %r1}, {%r1, %r1, %r1, %r1, %r1, %r1, %r1, %r1}, {%f298, %f299, %f300, %f301, %f302, %f303, %f304, %f305};
	wmma.mma.sync.aligned.row.col.m16n16k16.f32.f32 {%f314, %f315, %f316, %f317, %f318, %f319, %f320, %f321}, {%r1, %r1, %r1, %r1, %r1, %r1, %r1, %r1}, {%r1, %r1, %r1, %r1, %r1, %r1, %r1, %r1}, {%f306, %f307, %f308, %f309, %f310, %f311, %f312, %f313};
	wmma.mma.sync.aligned.row.col.m16n16k16.f32.f32 {%f322, %f323, %f324, %f325, %f326, %f327, %f328, %f329}, {%r1, %r1, %r1, %r1, %r1, %r1, %r1, %r1}, {%r1, %r1, %r1, %r1, %r1, %r1, %r1, %r1}, {%f314, %f315, %f316, %f317, %f318, %f319, %f320, %f321};
	wmma.mma.sync.aligned.row.col.m16n16k16.f32.f32 {%f330, %f331, %f332, %f333, %f334, %f335, %f336, %f337}, {%r1, %r1, %r1, %r1, %r1, %r1, %r1, %r1}, {%r1, %r1, %r1, %r1, %r1, %r1, %r1, %r1}, {%f322, %f323, %f324, %f325, %f326, %f327, %f328, %f329};
	wmma.mma.sync.aligned.row.col.m16n16k16.f32.f32 {%f338, %f339, %f340, %f341, %f342, %f343, %f344, %f345}, {%r1, %r1, %r1, %r1, %r1, %r1, %r1, %r1}, {%r1, %r1, %r1, %r1, %r1, %r1, %r1, %r1}, {%f330, %f331, %f332, %f333, %f334, %f335, %f336, %f337};
	wmma.mma.sync.aligned.row.col.m16n16k16.f32.f32 {%f346, %f347, %f348, %f349, %f350, %f351, %f352, %f353}, {%r1, %r1, %r1, %r1, %r1, %r1, %r1, %r1}, {%r1, %r1, %r1, %r1, %r1, %r1, %r1, %r1}, {%f338, %f339, %f340, %f341, %f342, %f343, %f344, %f345};
	wmma.mma.sync.aligned.row.col.m16n16k16.f32.f32 {%f354, %f355, %f356, %f357, %f358, %f359, %f360, %f361}, {%r1, %r1, %r1, %r1, %r1, %r1, %r1, %r1}, {%r1, %r1, %r1, %r1, %r1, %r1, %r1, %r1}, {%f346, %f347, %f348, %f349, %f350, %f351, %f352, %f353};
	wmma.mma.sync.aligned.row.col.m16n16k16.f32.f32 {%f362, %f363, %f364, %f365, %f366, %f367, %f368, %f369}, {%r1, %r1, %r1, %r1, %r1, %r1, %r1, %r1}, {%r1, %r1, %r1, %r1, %r1, %r1, %r1, %r1}, {%f354, %f355, %f356, %f357, %f358, %f359, %f360, %f361};
	wmma.mma.sync.aligned.row.col.m16n16k16.f32.f32 {%f370, %f371, %f372, %f373, %f374, %f375, %f376, %f377}, {%r1, %r1, %r1, %r1, %r1, %r1, %r1, %r1}, {%r1, %r1, %r1, %r1, %r1, %r1, %r1, %r1}, {%f362, %f363, %f364, %f365, %f366, %f367, %f368, %f369};
	wmma.mma.sync.aligned.row.col.m16n16k16.f32.f32 {%f378, %f379, %f380, %f381, %f382, %f383, %f384, %f385}, {%r1, %r1, %r1, %r1, %r1, %r1, %r1, %r1}, {%r1, %r1, %r1, %r1, %r1, %r1, %r1, %r1}, {%f370, %f371, %f372, %f373, %f374, %f375, %f376, %f377};
	wmma.mma.sync.aligned.row.col.m16n16k16.f32.f32 {%f386, %f387, %f388, %f389, %f390, %f391, %f392, %f393}, {%r1, %r1, %r1, %r1, %r1, %r1, %r1, %r1}, {%r1, %r1, %r1, %r1, %r1, %r1, %r1, %r1}, {%f378, %f379, %f380, %f381, %f382, %f383, %f384, %f385};
	wmma.mma.sync.aligned.row.col.m16n16k16.f32.f32 {%f394, %f395, %f396, %f397, %f398, %f399, %f400, %f401}, {%r1, %r1, %r1, %r1, %r1, %r1, %r1, %r1}, {%r1, %r1, %r1, %r1, %r1, %r1, %r1, %r1}, {%f386, %f387, %f388, %f389, %f390, %f391, %f392, %f393};
	wmma.mma.sync.aligned.row.col.m16n16k16.f32.f32 {%f402, %f403, %f404, %f405, %f406, %f407, %f408, %f409}, {%r1, %r1, %r1, %r1, %r1, %r1, %r1, %r1}, {%r1, %r1, %r1, %r1, %r1, %r1, %r1, %r1}, {%f394, %f395, %f396, %f397, %f398, %f399, %f400, %f401};
	wmma.mma.sync.aligned.row.col.m16n16k16.f32.f32 {%f410, %f411, %f412, %f413, %f414, %f415, %f416, %f417}, {%r1, %r1, %r1, %r1, %r1, %r1, %r1, %r1}, {%r1, %r1, %r1, %r1, %r1, %r1, %r1, %r1}, {%f402, %f403, %f404, %f405, %f406, %f407, %f408, %f409};
	wmma.mma.sync.aligned.row.col.m16n16k16.f32.f32 {%f418, %f419, %f420, %f421, %f422, %f423, %f424, %f425}, {%r1, %r1, %r1, %r1, %r1, %r1, %r1, %r1}, {%r1, %r1, %r1, %r1, %r1, %r1, %r1, %r1}, {%f410, %f411, %f412, %f413, %f414, %f415, %f416, %f417};
	wmma.mma.sync.aligned.row.col.m16n16k16.f32.f32 {%f426, %f427, %f428, %f429, %f430, %f431, %f432, %f433}, {%r1, %r1, %r1, %r1, %r1, %r1, %r1, %r1}, {%r1, %r1, %r1, %r1, %r1, %r1, %r1, %r1}, {%f418, %f419, %f420, %f421, %f422, %f423, %f424, %f425};
	wmma.mma.sync.aligned.row.col.m16n16k16.f32.f32 {%f434, %f435, %f436, %f437, %f438, %f439, %f440, %f441}, {%r1, %r1, %r1, %r1, %r1, %r1, %r1, %r1}, {%r1, %r1, %r1, %r1, %r1, %r1, %r1, %r1}, {%f426, %f427, %f428, %f429, %f430, %f431, %f432, %f433};
	wmma.mma.sync.aligned.row.col.m16n16k16.f32.f32 {%f442, %f443, %f444, %f445, %f446, %f447, %f448, %f449}, {%r1, %r1, %r1, %r1, %r1, %r1, %r1, %r1}, {%r1, %r1, %r1, %r1, %r1, %r1, %r1, %r1}, {%f434, %f435, %f436, %f437, %f438, %f439, %f440, %f441};
	wmma.mma.sync.aligned.row.col.m16n16k16.f32.f32 {%f450, %f451, %f452, %f453, %f454, %f455, %f456, %f457}, {%r1, %r1, %r1, %r1, %r1, %r1, %r1, %r1}, {%r1, %r1, %r1, %r1, %r1, %r1, %r1, %r1}, {%f442, %f443, %f444, %f445, %f446, %f447, %f448, %f449};
	wmma.mma.sync.aligned.row.col.m16n16k16.f32.f32 {%f458, %f459, %f460, %f461, %f462, %f463, %f464, %f465}, {%r1, %r1, %r1, %r1, %r1, %r1, %r1, %r1}, {%r1, %r1, %r1, %r1, %r1, %r1, %r1, %r1}, {%f450, %f451, %f452, %f453, %f454, %f455, %f456, %f457};
	wmma.mma.sync.aligned.row.col.m16n16k16.f32.f32 {%f466, %f467, %f468, %f469, %f470, %f471, %f472, %f473}, {%r1, %r1, %r1, %r1, %r1, %r1, %r1, %r1}, {%r1, %r1, %r1, %r1, %r1, %r1, %r1, %r1}, {%f458, %f459, %f460, %f461, %f462, %f463, %f464, %f465};
	wmma.mma.sync.aligned.row.col.m16n16k16.f32.f32 {%f474, %f475, %f476, %f477, %f478, %f479, %f480, %f481}, {%r1, %r1, %r1, %r1, %r1, %r1, %r1, %r1}, {%r1, %r1, %r1, %r1, %r1, %r1, %r1, %r1}, {%f466, %f467, %f468, %f469, %f470, %f471, %f472, %f473};
	wmma.mma.sync.aligned.row.col.m16n16k16.f32.f32 {%f482, %f483, %f484, %f485, %f486, %f487, %f488, %f489}, {%r1, %r1, %r1, %r1, %r1, %r1, %r1, %r1}, {%r1, %r1, %r1, %r1, %r1, %r1, %r1, %r1}, {%f474, %f475, %f476, %f477, %f478, %f479, %f480, %f481};
	wmma.mma.sync.aligned.row.col.m16n16k16.f32.f32 {%f490, %f491, %f492, %f493, %f494, %f495, %f496, %f497}, {%r1, %r1, %r1, %r1, %r1, %r1, %r1, %r1}, {%r1, %r1, %r1, %r1, %r1, %r1, %r1, %r1}, {%f482, %f483, %f484, %f485, %f486, %f487, %f488, %f489};
	wmma.mma.sync.aligned.row.col.m16n16k16.f32.f32 {%f498, %f499, %f500, %f501, %f502, %f503, %f504, %f505}, {%r1, %r1, %r1, %r1, %r1, %r1, %r1, %r1}, {%r1, %r1, %r1, %r1, %r1, %r1, %r1, %r1}, {%f490, %f491, %f492, %f493, %f494, %f495, %f496, %f497};
	wmma.mma.sync.aligned.row.col.m16n16k16.f32.f32 {%f506, %f507, %f508, %f509, %f510, %f511, %f512, %f513}, {%r1, %r1, %r1, %r1, %r1, %r1, %r1, %r1}, {%r1, %r1, %r1, %r1, %r1, %r1, %r1, %r1}, {%f498, %f499, %f500, %f501, %f502, %f503, %f504, %f505};
	wmma.mma.sync.aligned.row.col.m16n16k16.f32.f32 {%f514, %f515, %f516, %f517, %f518, %f519, %f520, %f521}, {%r1, %r1, %r1, %r1, %r1, %r1, %r1, %r1}, {%r1, %r1, %r1, %r1, %r1, %r1, %r1, %r1}, {%f506, %f507, %f508, %f509, %f510, %f511, %f512, %f513};
	wmma.mma.sync.aligned.row.col.m16n16k16.f32.f32 {%f529, %f528, %f527, %f526, %f525, %f524, %f523, %f522}, {%r1, %r1, %r1, %r1, %r1, %r1, %r1, %r1}, {%r1, %r1, %r1, %r1, %r1, %r1, %r1, %r1}, {%f514, %f515, %f516, %f517, %f518, %f519, %f520, %f521};
	add.s32 	%r15, %r15, 64;
	setp.ne.s32 	%p1, %r15, 32768;
	@%p1 bra 	$L__BB1_1;
	cvta.to.global.u64 	%rd2, %rd1;
	mov.u32 	%r6, %ctaid.x;
	mov.u32 	%r7, %ntid.y;
	mul.lo.s32 	%r8, %r7, %r6;
	shl.b32 	%r9, %r8, 8;
	mov.u32 	%r10, %tid.y;
	shl.b32 	%r11, %r10, 8;
	add.s32 	%r12, %r11, %r9;
	add.s32 	%r13, %r12, 272;
	mul.wide.u32 	%rd3, %r13, 4;
	add.s64 	%rd4, %rd2, %rd3;
	mov.b32 	%r14, 16;
	wmma.store.d.sync.aligned.row.m16n16k16.global.f32 	[%rd4], {%f529, %f528, %f527, %f526, %f525, %f524, %f523, %f522}, %r14;
	ret;

}


// ===== COMPILED SASS (sm_100) =====

	.target	sm_100

	.elftype	@"ET_EXEC"


//--------------------- .note.nv.tkinfo           --------------------------
	.section	.note.nv.tkinfo,"",@"SHT_NOTE"
	.sectionflags	@"SHF_NOTE_NV_TKINFO"
	.tkinfo
        /*0018*/ 	.word	0x00000002
        /*0030*/ 	.string	""
        /*0030*/ 	.string	"ptxas"
        /*0030*/ 	.string	"Cuda compilation tools, release 13.0, V13.0.88"
        /*0030*/ 	.string	"Build cuda_13.0.r13.0/compiler.36424714_0"
        /*0030*/ 	.string	"-arch sm_100 -m 64 "



//--------------------- .note.nv.cuinfo           --------------------------
	.section	.note.nv.cuinfo,"",@"SHT_NOTE"
	.sectionflags	@"SHF_NOTE_NV_CUINFO"
        /*0018*/ 	.short	0x0002
        /*001a*/ 	.short	0x0064
        /*001c*/ 	.short	0x0082
	.zero		2


//--------------------- .nv.info                  --------------------------
	.section	.nv.info,"",@"SHT_CUDA_INFO"
	.align	4


	//----- nvinfo : EIATTR_REGCOUNT
	.align		4
        /*0000*/ 	.byte	0x04, 0x2f
        /*0002*/ 	.short	(.L_1 - .L_0)
	.align		4
.L_0:
        /*0004*/ 	.word	index@(_Z11mma8_kernelPv)
        /*0008*/ 	.word	0x00000012


	//----- nvinfo : EIATTR_FRAME_SIZE
	.align		4
.L_1:
        /*000c*/ 	.byte	0x04, 0x11
        /*000e*/ 	.short	(.L_3 - .L_2)
	.align		4
.L_2:
        /*0010*/ 	.word	index@(_Z11mma8_kernelPv)
        /*0014*/ 	.word	0x00000000


	//----- nvinfo : EIATTR_REGCOUNT
	.align		4
.L_3:
        /*0018*/ 	.byte	0x04, 0x2f
        /*001a*/ 	.short	(.L_5 - .L_4)
	.align		4
.L_4:
        /*001c*/ 	.word	index@(_Z12mma16_kernelPv)
        /*0020*/ 	.word	0x00000016


	//----- nvinfo : EIATTR_FRAME_SIZE
	.align		4
.L_5:
        /*0024*/ 	.byte	0x04, 0x11
        /*0026*/ 	.short	(.L_7 - .L_6)
	.align		4
.L_6:
        /*0028*/ 	.word	index@(_Z12mma16_kernelPv)
        /*002c*/ 	.word	0x00000000


	//----- nvinfo : EIATTR_MIN_STACK_SIZE
	.align		4
.L_7:
        /*0030*/ 	.byte	0x04, 0x12
        /*0032*/ 	.short	(.L_9 - .L_8)
	.align		4
.L_8:
        /*0034*/ 	.word	index@(_Z12mma16_kernelPv)
        /*0038*/ 	.word	0x00000000


	//----- nvinfo : EIATTR_MIN_STACK_SIZE
	.align		4
.L_9:
        /*003c*/ 	.byte	0x04, 0x12
        /*003e*/ 	.short	(.L_11 - .L_10)
	.align		4
.L_10:
        /*0040*/ 	.word	index@(_Z11mma8_kernelPv)
        /*0044*/ 	.word	0x00000000
.L_11:


//--------------------- .nv.compat                --------------------------
	.section	.nv.compat,"",@"SHT_CUDA_COMPAT_INFO"
	.align	4
        /*0000*/ 	.byte	0x02, 0x09, 0x00, 0x00, 0x02, 0x02, 0x01, 0x00, 0x02, 0x05, 0x05, 0x00, 0x03, 0x07, 0x01, 0x01
        /*0010*/ 	.byte	0x02, 0x03, 0x00, 0x00, 0x02, 0x06, 0x01, 0x00, 0x04, 0x0b, 0x08, 0x00, 0x01, 0x00, 0x00, 0x00
        /*0020*/ 	.byte	0x00, 0x00, 0x00, 0x00


//--------------------- .nv.info._Z12mma16_kernelPv --------------------------
	.section	.nv.info._Z12mma16_kernelPv,"",@"SHT_CUDA_INFO"
	.sectionflags	@""
	.align	4


	//----- nvinfo : EIATTR_CUDA_API_VERSION
	.align		4
        /*0000*/ 	.byte	0x04, 0x37
        /*0002*/ 	.short	(.L_13 - .L_12)
.L_12:
        /*0004*/ 	.word	0x00000082


	//----- nvinfo : EIATTR_KPARAM_INFO
	.align		4
.L_13:
        /*0008*/ 	.byte	0x04, 0x17
        /*000a*/ 	.short	(.L_15 - .L_14)
.L_14:
        /*000c*/ 	.word	0x00000000
        /*0010*/ 	.short	0x0000
        /*0012*/ 	.short	0x0000
        /*0014*/ 	.byte	0x00, 0xf5, 0x21, 0x00


	//----- nvinfo : EIATTR_SPARSE_MMA_MASK
	.align		4
.L_15:
        /*0018*/ 	.byte	0x03, 0x50
        /*001a*/ 	.short	0x0000


	//----- nvinfo : EIATTR_WMMA_USED
	.align		4
        /*001c*/ 	.byte	0x01, 0x2b
	.zero		2


	//----- nvinfo : EIATTR_MAXREG_COUNT
	.align		4
        /*0020*/ 	.byte	0x03, 0x1b
        /*0022*/ 	.short	0x00ff


	//----- nvinfo : EIATTR_MERCURY_ISA_VERSION
	.align		4
        /*0024*/ 	.byte	0x03, 0x5f
        /*0026*/ 	.short	0x0101


	//----- nvinfo : EIATTR_VRC_CTA_INIT_COUNT
	.align		4
        /*0028*/ 	.byte	0x02, 0x4a
	.zero		1
	.zero		1


	//----- nvinfo : EIATTR_EXIT_INSTR_OFFSETS
	.align		4
        /*002c*/ 	.byte	0x04, 0x1c
        /*002e*/ 	.short	(.L_17 - .L_16)


	//   ....[0]....
.L_16:
        /*0030*/ 	.word	0x00100880


	//----- nvinfo : EIATTR_CBANK_PARAM_SIZE
	.align		4
.L_17:
        /*0034*/ 	.byte	0x03, 0x19
        /*0036*/ 	.short	0x0008


	//----- nvinfo : EIATTR_PARAM_CBANK
	.align		4
        /*0038*/ 	.byte	0x04, 0x0a
        /*003a*/ 	.short	(.L_19 - .L_18)
	.align		4
.L_18:
        /*003c*/ 	.word	index@(.nv.constant0._Z12mma16_kernelPv)
        /*0040*/ 	.short	0x0380
        /*0042*/ 	.short	0x0008


	//----- nvinfo : EIATTR_SW_WAR
	.align		4
.L_19:
        /*0044*/ 	.byte	0x04, 0x36
        /*0046*/ 	.short	(.L_21 - .L_20)
.L_20:
        /*0048*/ 	.word	0x00000008
.L_21:


//--------------------- .nv.info._Z11mma8_kernelPv --------------------------
	.section	.nv.info._Z11mma8_kernelPv,"",@"SHT_CUDA_INFO"
	.sectionflags	@""
	.align	4


	//----- nvinfo : EIATTR_CUDA_API_VERSION
	.align		4
        /*0000*/ 	.byte	0x04, 0x37
        /*0002*/ 	.short	(.L_23 - .L_22)
.L_22:
        /*0004*/ 	.word	0x00000082


	//----- nvinfo : EIATTR_KPARAM_INFO
	.align		4
.L_23:
        /*0008*/ 	.byte	0x04, 0x17
        /*000a*/ 	.short	(.L_25 - .L_24)
.L_24:
        /*000c*/ 	.word	0x00000000
        /*0010*/ 	.short	0x0000
        /*0012*/ 	.short	0x0000
        /*0014*/ 	.byte	0x00, 0xf5, 0x21, 0x00


	//----- nvinfo : EIATTR_SPARSE_MMA_MASK
	.align		4
.L_25:
        /*0018*/ 	.byte	0x03, 0x50
        /*001a*/ 	.short	0x0000


	//----- nvinfo : EIATTR_WMMA_USED
	.align		4
        /*001c*/ 	.byte	0x01, 0x2b
	.zero		2


	//----- nvinfo : EIATTR_MAXREG_COUNT
	.align		4
        /*0020*/ 	.byte	0x03, 0x1b
        /*0022*/ 	.short	0x00ff


	//----- nvinfo : EIATTR_MERCURY_ISA_VERSION
	.align		4
        /*0024*/ 	.byte	0x03, 0x5f
        /*0026*/ 	.short	0x0101


	//----- nvinfo : EIATTR_VRC_CTA_INIT_COUNT
	.align		4
        /*0028*/ 	.byte	0x02, 0x4a
	.zero		1
	.zero		1


	//----- nvinfo : EIATTR_EXIT_INSTR_OFFSETS
	.align		4
        /*002c*/ 	.byte	0x04, 0x1c
        /*002e*/ 	.short	(.L_27 - .L_26)


	//   ....[0]....
.L_26:
        /*0030*/ 	.word	0x001002d0


	//----- nvinfo : EIATTR_CBANK_PARAM_SIZE
	.align		4
.L_27:
        /*0034*/ 	.byte	0x03, 0x19
        /*0036*/ 	.short	0x0008


	//----- nvinfo : EIATTR_PARAM_CBANK
	.align		4
        /*0038*/ 	.byte	0x04, 0x0a
        /*003a*/ 	.short	(.L_29 - .L_28)
	.align		4
.L_28:
        /*003c*/ 	.word	index@(.nv.constant0._Z11mma8_kernelPv)
        /*0040*/ 	.short	0x0380
        /*0042*/ 	.short	0x0008


	//----- nvinfo : EIATTR_SW_WAR
	.align		4
.L_29:
        /*0044*/ 	.byte	0x04, 0x36
        /*0046*/ 	.short	(.L_31 - .L_30)
.L_30:
        /*0048*/ 	.word	0x00000008
.L_31:


//--------------------- .nv.callgraph             --------------------------
	.section	.nv.callgraph,"",@"SHT_CUDA_CALLGRAPH"
	.align	4
	.sectionentsize	8
	.align		4
        /*0000*/ 	.word	0x00000000
	.align		4
        /*0004*/ 	.word	0xffffffff
	.align		4
        /*0008*/ 	.word	0x00000000
	.align		4
        /*000c*/ 	.word	0xfffffffe
	.align		4
        /*0010*/ 	.word	0x00000000
	.align		4
        /*0014*/ 	.word	0xfffffffd
	.align		4
        /*0018*/ 	.word	0x00000000
	.align		4
        /*001c*/ 	.word	0xfffffffc


//--------------------- .text._Z12mma16_kernelPv  --------------------------
	.section	.text._Z12mma16_kernelPv,"ax",@progbits
	.align	128
        .global         _Z12mma16_kernelPv
        .type           _Z12mma16_kernelPv,@function
        .size           _Z12mma16_kernelPv,(.L_x_2 - _Z12mma16_kernelPv)
        .other          _Z12mma16_kernelPv,@"STO_CUDA_ENTRY STV_DEFAULT"
_Z12mma16_kernelPv:
.text._Z12mma16_kernelPv:
[----:B------:R-:W-:Y:S01]  /*0000*/  LDC R1, c[0x0][0x37c] ;  /* 0x0000df00ff017b82 */ /* 0x000fe20000000800 */
[----:B------:R-:W-:Y:S02]  /*0010*/  CS2R R2, SRZ ;  /* 0x0000000000027805 */ /* 0x000fe4000001ff00 */
[----:B------:R-:W-:Y:S02]  /*0020*/  CS2R R4, SRZ ;  /* 0x0000000000047805 */ /* 0x000fe4000001ff00 */
[----:B------:R-:W-:Y:S02]  /*0030*/  CS2R R6, SRZ ;  /* 0x0000000000067805 */ /* 0x000fe4000001ff00 */
[----:B------:R-:W-:Y:S02]  /*0040*/  CS2R R8, SRZ ;  /* 0x0000000000087805 */ /* 0x000fe4000001ff00 */
[----:B------:R-:W-:Y:S01]  /*0050*/  CS2R R10, SRZ ;  /* 0x00000000000a7805 */ /* 0x000fe2000001ff00 */
[----:B------:R-:W0:Y:S02]  /*0060*/  LDCU.64 UR4, c[0x0][0x358] ;  /* 0x00006b00ff0477ac */ /* 0x000e240008000a00 */
[----:B------:R-:W-:-:S15]  /*0070*/  HMMA.16816.F32 R4, R4, R2, RZ ;  /* 0x000000020404723c */ /* 0x000fde00000018ff */
[----:B------:R-:W-:-:S05]  /*0080*/  NOP ;  /* 0x0000000000007918 */ /* 0x000fca0000000000 */
[----:B------:R-:W-:-:S15]  /*0090*/  HMMA.16816.F32 R4, R8, R2, R4 ;  /* 0x000000020804723c */ /* 0x000fde0000001804 */
        /* <DEDUP_REMOVED lines=1165> */
[----:B------:R-:W-:Y:S01]  /*4970*/  HMMA.16816.F32 R4, R8, R2, R4 ;  /* 0x000000020804723c */ /* 0x000fe20000001804 */
[----:B------:R-:W-:Y:S02]  /*4980*/  CS2R R2, SRZ ;  /* 0x0000000000027805 */ /* 0x000fe4000001ff00 */
[----:B------:R-:W-:Y:S02]  /*4990*/  CS2R R8, SRZ ;  /* 0x0000000000087805 */ /* 0x000fe4000001ff00 */
[----:B------:R-:W-:-:S15]  /*49a0*/  CS2R R10, SRZ ;  /* 0x00000000000a7805 */ /* 0x000fde000001ff00 */
        /* <DEDUP_REMOVED lines=64459> */
[----:B------:R-:W-:Y:S01]  /*100660*/  CS2R R10, SRZ ;  /* 0x00000000000a7805 */ /* 0x000fe2000001ff00 */
[----:B------:R-:W1:Y:S01]  /*100670*/  S2R R13, SR_TID.Y ;  /* 0x00000000000d7919 */ /* 0x000e620000002200 */
[----:B------:R-:W1:Y:S01]  /*100680*/  LDC R0, c[0x0][0x364] ;  /* 0x0000d900ff007b82 */ /* 0x000e620000000800 */
[----:B------:R-:W-:Y:S01]  /*100690*/  CS2R R18, SRZ ;  /* 0x0000000000127805 */ /* 0x000fe2000001ff00 */
[----:B------:R-:W2:Y:S06]  /*1006a0*/  S2R R17, SR_LANEID ;  /* 0x0000000000117919 */ /* 0x000eac0000000000 */
[----:B------:R-:W1:Y:S05]  /*1006b0*/  S2UR UR6, SR_CTAID.X ;  /* 0x00000000000679c3 */ /* 0x000e6a0000002500 */
[----:B------:R-:W-:Y:S01]  /*1006c0*/  HMMA.16816.F32 R4, R8, R2, R4 ;  /* 0x000000020804723c */ /* 0x000fe20000001804 */
[----:B-1----:R-:W-:-:S02]  /*1006d0*/  IMAD R0, R0, UR6, R13 ;  /* 0x0000000600007c24 */ /* 0x002fc4000f8e020d */
[----:B------:R-:W-:-:S15]  /*1006e0*/  IMAD.MOV.U32 R13, RZ, RZ, RZ ;  /* 0x000000ffff0d7224 */ /* 0x000fde00078e00ff */
[----:B------:R-:W-:-:S02]  /*1006f0*/  NOP ;  /* 0x0000000000007918 */ /* 0x000fc40000000000 */
[----:B------:R-:W-:Y:S01]  /*100700*/  HMMA.16816.F32 R4, R8, R2, R4 ;  /* 0x000000020804723c */ /* 0x000fe20000001804 */
[----:B--2---:R-:W-:Y:S02]  /*100710*/  LOP3.LUT R12, R17, 0x3, RZ, 0xc0, !PT ;  /* 0x00000003110c7812 */ /* 0x004fe400078ec0ff */
[----:B------:R-:W-:Y:S02]  /*100720*/  SHF.R.U32.HI R17, RZ, 0x2, R17 ;  /* 0x00000002ff117819 */ /* 0x000fe40000011611 */
[----:B------:R-:W-:-:S03]  /*100730*/  LEA R15, R0, 0x110, 0x8 ;  /* 0x00000110000f7811 */ /* 0x000fc600078e40ff */
[----:B------:R-:W-:-:S12]  /*100740*/  IMAD.WIDE.U32 R12, R17, 0x8, R12 ;  /* 0x00000008110c7825 */ /* 0x000fd800078e000c */
        /* <DEDUP_REMOVED lines=9> */
[----:B------:R-:W1:-:S15]  /*1007e0*/  LDC.64 R2, c[0x0][0x380] ;  /* 0x0000e000ff027b82 */ /* 0x000e5e0000000a00 */
[----:B------:R-:W-:-:S04]  /*1007f0*/  NOP ;  /* 0x0000000000007918 */ /* 0x000fc80000000000 */
[----:B------:R-:W-:Y:S01]  /*100800*/  HMMA.16816.F32 R4, R8, R18, R4 ;  /* 0x000000120804723c */ /* 0x000fe20000001804 */
[----:B-1----:R-:W-:-:S03]  /*100810*/  IMAD.WIDE.U32 R2, R15, 0x4, R2 ;  /* 0x000000040f027825 */ /* 0x002fc600078e0002 */
[----:B------:R-:W-:-:S04]  /*100820*/  LEA R2, P0, R12, R2, 0x3 ;  /* 0x000000020c027211 */ /* 0x000fc800078018ff */
[----:B------:R-:W-:-:S11]  /*100830*/  LEA.HI.X R3, R12, R3, R13, 0x3, P0 ;  /* 0x000000030c037211 */ /* 0x000fd600000f1c0d */
[----:B0-----:R-:W-:Y:S04]  /*100840*/  STG.E.64 desc[UR4][R2.64], R4 ;  /* 0x0000000402007986 */ /* 0x001fe8000c101b04 */
[----:B------:R-:W-:Y:S04]  /*100850*/  STG.E.64 desc[UR4][R2.64+0x20], R4 ;  /* 0x0000200402007986 */ /* 0x000fe8000c101b04 */
[----:B------:R-:W-:Y:S04]  /*100860*/  STG.E.64 desc[UR4][R2.64+0x200], R6 ;  /* 0x0002000602007986 */ /* 0x000fe8000c101b04 */
[----:B------:R-:W-:Y:S01]  /*100870*/  STG.E.64 desc[UR4][R2.64+0x220], R6 ;  /* 0x0002200602007986 */ /* 0x000fe2000c101b04 */
[----:B------:R-:W-:Y:S05]  /*100880*/  EXIT ;  /* 0x000000000000794d */ /* 0x000fea0003800000 */
.L_x_0:
[----:B------:R-:W-:-:S00]  /*100890*/  BRA `(.L_x_0) ;  /* 0xfffffffc00fc7947 */ /* 0x000fc0000383ffff */
[----:B------:R-:W-:-:S00]  /*1008a0*/  NOP ;  /* 0x0000000000007918 */ /* 0x000fc00000000000 */
        /* <DEDUP_REMOVED lines=13> */
.L_x_2:


//--------------------- .text._Z11mma8_kernelPv   --------------------------
	.section	.text._Z11mma8_kernelPv,"ax",@progbits
	.align	128
        .global         _Z11mma8_kernelPv
        .type           _Z11mma8_kernelPv,@function
        .size           _Z11mma8_kernelPv,(.L_x_3 - _Z11mma8_kernelPv)
        .other          _Z11mma8_kernelPv,@"STO_CUDA_ENTRY STV_DEFAULT"
_Z11mma8_kernelPv:
.text._Z11mma8_kernelPv:
[----:B------:R-:W-:Y:S01]  /*0000*/  LDC R1, c[0x0][0x37c] ;  /* 0x0000df00ff017b82 */ /* 0x000fe20000000800 */
[----:B------:R-:W-:Y:S02]  /*0010*/  CS2R R4, SRZ ;  /* 0x0000000000047805 */ /* 0x000fe4000001ff00 */
[----:B------:R-:W-:Y:S01]  /*0020*/  CS2R R2, SRZ ;  /* 0x0000000000027805 */ /* 0x000fe2000001ff00 */
[----:B------:R-:W0:Y:S04]  /*0030*/  LDCU.64 UR4, c[0x0][0x358] ;  /* 0x00006b00ff0477ac */ /* 0x000e280008000a00 */
[----:B------:R-:W-:-:S15]  /*0040*/  IMMA.16816.S8.S8 R4, R4.ROW, RZ.COL, RZ ;  /* 0x000000ff04047237 */ /* 0x000fde00004054ff */
[----:B------:R-:W-:-:S05]  /*0050*/  NOP ;  /* 0x0000000000007918 */ /* 0x000fca0000000000 */
[----:B------:R-:W-:-:S15]  /*0060*/  IMMA.16816.S8.S8 R4, R2.ROW, RZ.COL, R4 ;  /* 0x000000ff02047237 */ /* 0x000fde0000405404 */
        /* <DEDUP_REMOVED lines=2725> */
[----:B------:R-:W-:Y:S01]  /*aac0*/  IMMA.16816.S8.S8 R4, R2.ROW, RZ.COL, R4 ;  /* 0x000000ff02047237 */ /* 0x000fe20000405404 */
[----:B------:R-:W-:-:S15]  /*aad0*/  CS2R R2, SRZ ;  /* 0x0000000000027805 */ /* 0x000fde000001ff00 */
[----:B------:R-:W-:-:S04]  /*aae0*/  NOP ;  /* 0x0000000000007918 */ /* 0x000fc80000000000 */
        /* <DEDUP_REMOVED lines=62811> */
[----:B------:R-:W-:Y:S01]  /*1000a0*/  CS2R R2, SRZ ;  /* 0x0000000000027805 */ /* 0x000fe2000001ff00 */
[----:B------:R-:W1:Y:S01]  /*1000b0*/  S2R R9, SR_LANEID ;  /* 0x0000000000097919 */ /* 0x000e620000000000 */
[----:B------:R-:W2:Y:S01]  /*1000c0*/  LDC R0, c[0x0][0x364] ;  /* 0x0000d900ff007b82 */ /* 0x000ea20000000800 */
[----:B------:R-:W-:Y:S02]  /*1000d0*/  CS2R R10, SRZ ;  /* 0x00000000000a7805 */ /* 0x000fe4000001ff00 */
[----:B------:R-:W-:-:S05]  /*1000e0*/  CS2R R14, SRZ ;  /* 0x00000000000e7805 */ /* 0x000fca000001ff00 */
[----:B------:R-:W2:Y:S09]  /*1000f0*/  S2UR UR6, SR_CTAID.X ;  /* 0x00000000000679c3 */ /* 0x000eb20000002500 */
        /* <DEDUP_REMOVED lines=11> */
[----:B------:R-:W2:Y:S01]  /*1001b0*/  S2R R3, SR_TID.Y ;  /* 0x0000000000037919 */ /* 0x000ea20000002200 */
[----:B-1----:R-:W-:Y:S02]  /*1001c0*/  LOP3.LUT R2, R9, 0x3, RZ, 0xc0, !PT ;  /* 0x0000000309027812 */ /* 0x002fe400078ec0ff */
[----:B------:R-:W-:-:S15]  /*1001d0*/  SHF.R.U32.HI R9, RZ, 0x2, R9 ;  /* 0x00000002ff097819 */ /* 0x000fde0000011609 */
[----:B------:R-:W-:-:S01]  /*1001e0*/  NOP ;  /* 0x0000000000007918 */ /* 0x000fc20000000000 */
[----:B------:R-:W-:Y:S01]  /*1001f0*/  IMMA.16816.S8.S8 R4, R10.ROW, RZ.COL, R4 ;  /* 0x000000ff0a047237 */ /* 0x000fe20000405404 */
[----:B------:R-:W1:Y:S01]  /*100200*/  LDC.64 R10, c[0x0][0x380] ;  /* 0x0000e000ff0a7b82 */ /* 0x000e620000000a00 */
[----:B--2---:R-:W-:Y:S02]  /*100210*/  IMAD R0, R0, UR6, R3 ;  /* 0x0000000600007c24 */ /* 0x004fe4000f8e0203 */
[----:B------:R-:W-:-:S03]  /*100220*/  IMAD.MOV.U32 R3, RZ, RZ, RZ ;  /* 0x000000ffff037224 */ /* 0x000fc600078e00ff */
[----:B------:R-:W-:Y:S01]  /*100230*/  LEA R13, R0, 0x110, 0x8 ;  /* 0x00000110000d7811 */ /* 0x000fe200078e40ff */
[----:B------:R-:W-:-:S12]  /*100240*/  IMAD.WIDE.U32 R8, R9, 0x8, R2 ;  /* 0x0000000809087825 */ /* 0x000fd800078e0002 */
[----:B------:R-:W-:Y:S01]  /*100250*/  IMMA.16816.S8.S8 R4, R14.ROW, RZ.COL, R4 ;  /* 0x000000ff0e047237 */ /* 0x000fe20000405404 */
        /* <DEDUP_REMOVED lines=8> */
.L_x_1:
        /* <DEDUP_REMOVED lines=10> */
.L_x_3:


//--------------------- .nv.shared.reserved.0     --------------------------
	.section	.nv.shared.reserved.0,"aw",@nobits
	.weak		__nv_reservedSMEM_offset_0_alias
	.size		__nv_reservedSMEM_offset_0_alias, 0, 64
	.other		__nv_reservedSMEM_offset_0_alias,@"STO_CUDA_RESERVED_SHARED STV_DEFAULT"
__nv_reservedSMEM_offset_0_alias:
	.zero		0
	.zero		64


//--------------------- .nv.constant0._Z12mma16_kernelPv --------------------------
	.section	.nv.constant0._Z12mma16_kernelPv,"a",@progbits
	.sectionflags	@""
	.align	4
.nv.constant0._Z12mma16_kernelPv:
	.zero		904


//--------------------- .nv.constant0._Z11mma8_kernelPv --------------------------
	.section	.nv.constant0._Z11mma8_kernelPv,"a",@progbits
	.sectionflags	@""
	.align	4
.nv.constant0._Z11mma8_kernelPv:
	.zero		904


//--------------------- SYMBOLS --------------------------

	.type		.nv.reservedSmem.offset0,@object
	.size		.nv.reservedSmem.offset0,0x4
